	.headerflags	@"EF_CUDA_TEXMODE_UNIFIED EF_CUDA_64BIT_ADDRESS EF_CUDA_ACCELERATORS EF_CUDA_SM90 EF_CUDA_VIRTUAL_SM(EF_CUDA_SM90)"
	.elftype	@"ET_EXEC"


//--------------------- .nv.info                  --------------------------
	.section	.nv.info,"",@"SHT_CUDA_INFO"
	.align	4


	//----- nvinfo : EIATTR_REGCOUNT
	.align		4
        /*0000*/ 	.byte	0x04, 0x2f
        /*0002*/ 	.short	(.L_1 - .L_0)
	.align		4
.L_0:
        /*0004*/ 	.word	index@(triton_per_fused_add_max_mean_mul_3)
        /*0008*/ 	.word	0x00000024


	//----- nvinfo : EIATTR_MIN_STACK_SIZE
	.align		4
.L_1:
        /*000c*/ 	.byte	0x04, 0x12
        /*000e*/ 	.short	(.L_3 - .L_2)
	.align		4
.L_2:
        /*0010*/ 	.word	index@(triton_per_fused_add_max_mean_mul_3)
        /*0014*/ 	.word	0x00000000


	//----- nvinfo : EIATTR_FRAME_SIZE
	.align		4
.L_3:
        /*0018*/ 	.byte	0x04, 0x11
        /*001a*/ 	.short	(.L_5 - .L_4)
	.align		4
.L_4:
        /*001c*/ 	.word	index@(triton_per_fused_add_max_mean_mul_3)
        /*0020*/ 	.word	0x00000000


	//----- nvinfo : EIATTR_MIN_STACK_SIZE
	.align		4
.L_5:
        /*0024*/ 	.byte	0x04, 0x12
        /*0026*/ 	.short	(.L_7 - .L_6)
	.align		4
.L_6:
        /*0028*/ 	.word	index@(triton_per_fused_add_max_mean_mul_3)
        /*002c*/ 	.word	0x00000000
.L_7:


//--------------------- .nv.info.triton_per_fused_add_max_mean_mul_3 --------------------------
	.section	.nv.info.triton_per_fused_add_max_mean_mul_3,"",@"SHT_CUDA_INFO"
	.sectionflags	@""
	.align	4


	//----- nvinfo : EIATTR_CUDA_API_VERSION
	.align		4
        /*0000*/ 	.byte	0x04, 0x37
        /*0002*/ 	.short	(.L_9 - .L_8)
.L_8:
        /*0004*/ 	.word	0x0000007c


	//----- nvinfo : EIATTR_KPARAM_INFO
	.align		4
.L_9:
        /*0008*/ 	.byte	0x04, 0x17
        /*000a*/ 	.short	(.L_11 - .L_10)
.L_10:
        /*000c*/ 	.word	0x00000000
        /*0010*/ 	.short	0x0004
        /*0012*/ 	.short	0x001c
        /*0014*/ 	.byte	0x00, 0xf0, 0x11, 0x00


	//----- nvinfo : EIATTR_KPARAM_INFO
	.align		4
.L_11:
        /*0018*/ 	.byte	0x04, 0x17
        /*001a*/ 	.short	(.L_13 - .L_12)
.L_12:
        /*001c*/ 	.word	0x00000000
        /*0020*/ 	.short	0x0003
        /*0022*/ 	.short	0x0018
        /*0024*/ 	.byte	0x00, 0xf0, 0x11, 0x00


	//----- nvinfo : EIATTR_KPARAM_INFO
	.align		4
.L_13:
        /*0028*/ 	.byte	0x04, 0x17
        /*002a*/ 	.short	(.L_15 - .L_14)
.L_14:
        /*002c*/ 	.word	0x00000000
        /*0030*/ 	.short	0x0002
        /*0032*/ 	.short	0x0010
        /*0034*/ 	.byte	0x00, 0xf4, 0x21, 0x00


	//----- nvinfo : EIATTR_KPARAM_INFO
	.align		4
.L_15:
        /*0038*/ 	.byte	0x04, 0x17
        /*003a*/ 	.short	(.L_17 - .L_16)
.L_16:
        /*003c*/ 	.word	0x00000000
        /*0040*/ 	.short	0x0001
        /*0042*/ 	.short	0x0008
        /*0044*/ 	.byte	0x00, 0xf4, 0x21, 0x00


	//----- nvinfo : EIATTR_KPARAM_INFO
	.align		4
.L_17:
        /*0048*/ 	.byte	0x04, 0x17
        /*004a*/ 	.short	(.L_19 - .L_18)
.L_18:
        /*004c*/ 	.word	0x00000000
        /*0050*/ 	.short	0x0000
        /*0052*/ 	.short	0x0000
        /*0054*/ 	.byte	0x00, 0xf4, 0x21, 0x00


	//----- nvinfo : EIATTR_SPARSE_MMA_MASK
	.align		4
.L_19:
        /*0058*/ 	.byte	0x03, 0x50
        /*005a*/ 	.short	0x0000


	//----- nvinfo : EIATTR_MAXREG_COUNT
	.align		4
        /*005c*/ 	.byte	0x03, 0x1b
        /*005e*/ 	.short	0x00ff


	//----- nvinfo : EIATTR_COOP_GROUP_MASK_REGIDS
	.align		4
        /*0060*/ 	.byte	0x04, 0x29
        /*0062*/ 	.short	(.L_21 - .L_20)


	//   ....[0]....
.L_20:
        /*0064*/ 	.word	0xffffffff


	//   ....[1]....
        /*0068*/ 	.word	0xffffffff


	//   ....[2]....
        /*006c*/ 	.word	0xffffffff


	//   ....[3]....
        /*0070*/ 	.word	0xffffffff


	//   ....[4]....
        /*0074*/ 	.word	0xffffffff


	//   ....[5]....
        /*0078*/ 	.word	0xffffffff


	//   ....[6]....
        /*007c*/ 	.word	0xffffffff


	//   ....[7]....
        /*0080*/ 	.word	0xffffffff


	//   ....[8]....
        /*0084*/ 	.word	0xffffffff


	//   ....[9]....
        /*0088*/ 	.word	0xffffffff


	//   ....[10]....
        /*008c*/ 	.word	0xffffffff


	//   ....[11]....
        /*0090*/ 	.word	0xffffffff


	//   ....[12]....
        /*0094*/ 	.word	0xffffffff


	//   ....[13]....
        /*0098*/ 	.word	0xffffffff


	//   ....[14]....
        /*009c*/ 	.word	0xffffffff


	//   ....[15]....
        /*00a0*/ 	.word	0xffffffff


	//   ....[16]....
        /*00a4*/ 	.word	0xffffffff


	//   ....[17]....
        /*00a8*/ 	.word	0xffffffff


	//   ....[18]....
        /*00ac*/ 	.word	0xffffffff


	//   ....[19]....
        /*00b0*/ 	.word	0xffffffff


	//   ....[20]....
        /*00b4*/ 	.word	0xffffffff


	//   ....[21]....
        /*00b8*/ 	.word	0xffffffff


	//   ....[22]....
        /*00bc*/ 	.word	0xffffffff


	//   ....[23]....
        /*00c0*/ 	.word	0xffffffff


	//----- nvinfo : EIATTR_COOP_GROUP_INSTR_OFFSETS
	.align		4
.L_21:
        /*00c4*/ 	.byte	0x04, 0x28
        /*00c6*/ 	.short	(.L_23 - .L_22)


	//   ....[0]....
.L_22:
        /*00c8*/ 	.word	0x00000a60


	//   ....[1]....
        /*00cc*/ 	.word	0x00000a70


	//   ....[2]....
        /*00d0*/ 	.word	0x00000a80


	//   ....[3]....
        /*00d4*/ 	.word	0x00000ab0


	//   ....[4]....
        /*00d8*/ 	.word	0x00000af0


	//   ....[5]....
        /*00dc*/ 	.word	0x00000b10


	//   ....[6]....
        /*00e0*/ 	.word	0x00000b20


	//   ....[7]....
        /*00e4*/ 	.word	0x00000b40


	//   ....[8]....
        /*00e8*/ 	.word	0x00000be0


	//   ....[9]....
        /*00ec*/ 	.word	0x00000c10


	//   ....[10]....
        /*00f0*/ 	.word	0x00000c20


	//   ....[11]....
        /*00f4*/ 	.word	0x00000c30


	//   ....[12]....
        /*00f8*/ 	.word	0x00000e20


	//   ....[13]....
        /*00fc*/ 	.word	0x00000e30


	//   ....[14]....
        /*0100*/ 	.word	0x00000e40


	//   ....[15]....
        /*0104*/ 	.word	0x00000e50


	//   ....[16]....
        /*0108*/ 	.word	0x00000f40


	//   ....[17]....
        /*010c*/ 	.word	0x00000f70


	//   ....[18]....
        /*0110*/ 	.word	0x00000f80


	//   ....[19]....
        /*0114*/ 	.word	0x00000f90


	//   ....[20]....
        /*0118*/ 	.word	0x00001040


	//   ....[21]....
        /*011c*/ 	.word	0x00001070


	//   ....[22]....
        /*0120*/ 	.word	0x00001080


	//   ....[23]....
        /*0124*/ 	.word	0x00001090


	//----- nvinfo : EIATTR_EXIT_INSTR_OFFSETS
	.align		4
.L_23:
        /*0128*/ 	.byte	0x04, 0x1c
        /*012a*/ 	.short	(.L_25 - .L_24)


	//   ....[0]....
.L_24:
        /*012c*/ 	.word	0x00001300


	//   ....[1]....
        /*0130*/ 	.word	0x00001350


	//----- nvinfo : EIATTR_REQNTID
	.align		4
.L_25:
        /*0134*/ 	.byte	0x04, 0x10
        /*0136*/ 	.short	(.L_27 - .L_26)
.L_26:
        /*0138*/ 	.word	0x00000100
        /*013c*/ 	.word	0x00000001
        /*0140*/ 	.word	0x00000001


	//----- nvinfo : EIATTR_CBANK_PARAM_SIZE
	.align		4
.L_27:
        /*0144*/ 	.byte	0x03, 0x19
        /*0146*/ 	.short	0x0020


	//----- nvinfo : EIATTR_PARAM_CBANK
	.align		4
        /*0148*/ 	.byte	0x04, 0x0a
        /*014a*/ 	.short	(.L_29 - .L_28)
	.align		4
.L_28:
        /*014c*/ 	.word	index@(.nv.constant0.triton_per_fused_add_max_mean_mul_3)
        /*0150*/ 	.short	0x0210
        /*0152*/ 	.short	0x0020


	//----- nvinfo : EIATTR_SW_WAR
	.align		4
.L_29:
        /*0154*/ 	.byte	0x04, 0x36
        /*0156*/ 	.short	(.L_31 - .L_30)
.L_30:
        /*0158*/ 	.word	0x00000008
.L_31:


//--------------------- .nv.callgraph             --------------------------
	.section	.nv.callgraph,"",@"SHT_CUDA_CALLGRAPH"
	.align	4
	.sectionentsize	8
	.align		4
        /*0000*/ 	.word	0x00000000
	.align		4
        /*0004*/ 	.word	0xffffffff
	.align		4
        /*0008*/ 	.word	0x00000000
	.align		4
        /*000c*/ 	.word	0xfffffffe
	.align		4
        /*0010*/ 	.word	0x00000000
	.align		4
        /*0014*/ 	.word	0xfffffffd
	.align		4
        /*0018*/ 	.word	0x00000000
	.align		4
        /*001c*/ 	.word	0xfffffffc


//--------------------- .text.triton_per_fused_add_max_mean_mul_3 --------------------------
	.section	.text.triton_per_fused_add_max_mean_mul_3,"ax",@progbits
	.sectionflags	@"SHF_BARRIERS=1"
	.align	128
        .global         triton_per_fused_add_max_mean_mul_3
        .type           triton_per_fused_add_max_mean_mul_3,@function
        .size           triton_per_fused_add_max_mean_mul_3,(.L_x_1 - triton_per_fused_add_max_mean_mul_3)
        .other          triton_per_fused_add_max_mean_mul_3,@"STO_CUDA_ENTRY STV_DEFAULT"
triton_per_fused_add_max_mean_mul_3:
.text.triton_per_fused_add_max_mean_mul_3:
[----:B------:R-:W0:Y:S02]  /*0000*/  LDC R1, c[0x0][0x28] ;  /* 0x00000a00ff017b82 */ /* 0x000e240000000800 */
[----:B------:R-:W1:Y:S01]  /*0010*/  S2R R21, SR_CTAID.X ;  /* 0x0000000000157919 */ /* 0x000e620000002500 */
[----:B------:R-:W2:Y:S01]  /*0020*/  LDC.64 R26, c[0x0][0x218] ;  /* 0x00008600ff1a7b82 */ /* 0x000ea20000000a00 */
[----:B------:R-:W-:Y:S01]  /*0030*/  CS2R R10, SRZ ;  /* 0x00000000000a7805 */ /* 0x000fe2000001ff00 */
[----:B------:R-:W-:Y:S01]  /*0040*/  ULDC.64 UR6, c[0x0][0x208] ;  /* 0x0000820000067ab9 */ /* 0x000fe20000000a00 */
[----:B------:R-:W3:Y:S01]  /*0050*/  S2R R12, SR_TID.X ;  /* 0x00000000000c7919 */ /* 0x000ee20000002100 */
[----:B-1----:R-:W-:Y:S02]  /*0060*/  IMAD.SHL.U32 R21, R21, 0x80, RZ ;  /* 0x0000008015157824 */ /* 0x002fe400078e00ff */
[----:B---3--:R-:W-:Y:S01]  /*0070*/  IMAD.SHL.U32 R4, R12, 0x4, RZ ;  /* 0x000000040c047824 */ /* 0x008fe200078e00ff */
[----:B------:R-:W-:-:S04]  /*0080*/  SHF.R.U32.HI R8, RZ, 0x5, R12 ;  /* 0x00000005ff087819 */ /* 0x000fc8000001160c */
[----:B------:R-:W-:-:S04]  /*0090*/  LOP3.LUT R4, R21, 0x7c, R4, 0xf8, !PT ;  /* 0x0000007c15047812 */ /* 0x000fc800078ef804 */
[C---:B------:R-:W-:Y:S01]  /*00a0*/  ISETP.GE.AND P0, PT, R4.reuse, 0xfa0, PT ;  /* 0x00000fa00400780c */ /* 0x040fe20003f06270 */
[----:B------:R-:W-:-:S05]  /*00b0*/  IMAD.HI R5, R4, 0x10624dd3, RZ ;  /* 0x10624dd304057827 */ /* 0x000fca00078e02ff */
[----:B------:R-:W-:-:S04]  /*00c0*/  SHF.R.U32.HI R6, RZ, 0x1f, R5 ;  /* 0x0000001fff067819 */ /* 0x000fc80000011605 */
[----:B------:R-:W-:Y:S02]  /*00d0*/  LEA.HI.SX32 R7, R5, R6, 0x1a ;  /* 0x0000000605077211 */ /* 0x000fe400078fd2ff */
[----:B------:R-:W-:Y:S02]  /*00e0*/  SGXT.U32 R5, R8, 0x3 ;  /* 0x000000030805781a */ /* 0x000fe40000000000 */
[----:B------:R-:W-:Y:S01]  /*00f0*/  CS2R R8, SRZ ;  /* 0x0000000000087805 */ /* 0x000fe2000001ff00 */
[----:B------:R-:W-:-:S04]  /*0100*/  IMAD R6, R7, -0x3e8, R4 ;  /* 0xfffffc1807067824 */ /* 0x000fc800078e0204 */
[----:B------:R-:W-:Y:S01]  /*0110*/  IMAD R6, R5, 0x3e8, R6 ;  /* 0x000003e805067824 */ /* 0x000fe200078e0206 */
[----:B------:R-:W-:-:S03]  /*0120*/  CS2R R4, SRZ ;  /* 0x0000000000047805 */ /* 0x000fc6000001ff00 */
[----:B------:R-:W-:Y:S01]  /*0130*/  IMAD R24, R7, 0x7d00, R6 ;  /* 0x00007d0007187824 */ /* 0x000fe200078e0206 */
[----:B------:R-:W-:-:S03]  /*0140*/  CS2R R6, SRZ ;  /* 0x0000000000067805 */ /* 0x000fc6000001ff00 */
[C---:B------:R-:W-:Y:S02]  /*0150*/  VIADD R22, R24.reuse, 0x1f40 ;  /* 0x00001f4018167836 */ /* 0x040fe40000000000 */
[----:B--2---:R-:W-:-:S04]  /*0160*/  IMAD.WIDE R28, R24, 0x4, R26 ;  /* 0x00000004181c7825 */ /* 0x004fc800078e021a */
[----:B------:R-:W-:Y:S01]  /*0170*/  IMAD.WIDE R14, R22, 0x4, R26 ;  /* 0x00000004160e7825 */ /* 0x000fe200078e021a */
[----:B------:R1:W2:Y:S04]  /*0180*/  @!P0 LDG.E.128 R4, desc[UR6][R28.64] ;  /* 0x000000061c048981 */ /* 0x0002a8000c1e1d00 */
[----:B------:R3:W4:Y:S01]  /*0190*/  @!P0 LDG.E.128 R8, desc[UR6][R14.64] ;  /* 0x000000060e088981 */ /* 0x000722000c1e1d00 */
[----:B------:R-:W-:Y:S01]  /*01a0*/  VIADD R23, R24, 0x3e80 ;  /* 0x00003e8018177836 */ /* 0x000fe20000000000 */
[----:B------:R-:W-:-:S03]  /*01b0*/  LOP3.LUT R21, R21, 0x7f, R12, 0xf8, !PT ;  /* 0x0000007f15157812 */ /* 0x000fc600078ef80c */
[----:B-1----:R-:W-:Y:S01]  /*01c0*/  IMAD.WIDE R28, R23, 0x4, R26 ;  /* 0x00000004171c7825 */ /* 0x002fe200078e021a */
[----:B---3--:R-:W-:Y:S02]  /*01d0*/  CS2R R14, SRZ ;  /* 0x00000000000e7805 */ /* 0x008fe4000001ff00 */
[----:B--2---:R-:W-:Y:S02]  /*01e0*/  SEL R4, R4, RZ, !P0 ;  /* 0x000000ff04047207 */ /* 0x004fe40004000000 */
[----:B------:R-:W-:Y:S02]  /*01f0*/  SEL R5, R5, RZ, !P0 ;  /* 0x000000ff05057207 */ /* 0x000fe40004000000 */
[----:B----4-:R-:W-:Y:S02]  /*0200*/  SEL R13, R8, RZ, !P0 ;  /* 0x000000ff080d7207 */ /* 0x010fe40004000000 */
[----:B------:R-:W-:-:S03]  /*0210*/  SEL R8, R9, RZ, !P0 ;  /* 0x000000ff09087207 */ /* 0x000fc60004000000 */
[----:B------:R-:W-:Y:S01]  /*0220*/  FADD R9, R4, R13 ;  /* 0x0000000d04097221 */ /* 0x000fe20000000000 */
[----:B------:R-:W-:Y:S01]  /*0230*/  CS2R R12, SRZ ;  /* 0x00000000000c7805 */ /* 0x000fe2000001ff00 */
[----:B------:R-:W-:-:S05]  /*0240*/  FADD R8, R5, R8 ;  /* 0x0000000805087221 */ /* 0x000fca0000000000 */
[----:B------:R1:W2:Y:S01]  /*0250*/  @!P0 LDG.E.128 R12, desc[UR6][R28.64] ;  /* 0x000000061c0c8981 */ /* 0x0002a2000c1e1d00 */
[----:B------:R-:W-:Y:S02]  /*0260*/  SEL R6, R6, RZ, !P0 ;  /* 0x000000ff06067207 */ /* 0x000fe40004000000 */
[----:B------:R-:W-:Y:S02]  /*0270*/  SEL R5, R10, RZ, !P0 ;  /* 0x000000ff0a057207 */ /* 0x000fe40004000000 */
[----:B------:R-:W-:Y:S02]  /*0280*/  SEL R7, R7, RZ, !P0 ;  /* 0x000000ff07077207 */ /* 0x000fe40004000000 */
[----:B------:R-:W-:Y:S01]  /*0290*/  SEL R4, R11, RZ, !P0 ;  /* 0x000000ff0b047207 */ /* 0x000fe20004000000 */
[----:B------:R-:W-:Y:S01]  /*02a0*/  FADD R10, R6, R5 ;  /* 0x00000005060a7221 */ /* 0x000fe20000000000 */
[----:B-1----:R-:W1:Y:S03]  /*02b0*/  LDC.64 R28, c[0x0][0x220] ;  /* 0x00008800ff1c7b82 */ /* 0x002e660000000a00 */
[----:B------:R-:W-:Y:S01]  /*02c0*/  FADD R11, R7, R4 ;  /* 0x00000004070b7221 */ /* 0x000fe20000000000 */
[----:B------:R-:W-:-:S02]  /*02d0*/  CS2R R4, SRZ ;  /* 0x0000000000047805 */ /* 0x000fc4000001ff00 */
[----:B------:R-:W-:Y:S02]  /*02e0*/  CS2R R6, SRZ ;  /* 0x0000000000067805 */ /* 0x000fe4000001ff00 */
[----:B--2---:R-:W-:Y:S01]  /*02f0*/  SEL R30, R12, RZ, !P0 ;  /* 0x000000ff0c1e7207 */ /* 0x004fe20004000000 */
[----:B------:R-:W-:-:S04]  /*0300*/  VIADD R12, R24, 0x5dc0 ;  /* 0x00005dc0180c7836 */ /* 0x000fc80000000000 */
[----:B------:R-:W-:Y:S01]  /*0310*/  IMAD.WIDE R26, R12, 0x4, R26 ;  /* 0x000000040c1a7825 */ /* 0x000fe200078e021a */
[----:B------:R-:W-:-:S03]  /*0320*/  SEL R13, R13, RZ, !P0 ;  /* 0x000000ff0d0d7207 */ /* 0x000fc60004000000 */
[----:B------:R-:W-:Y:S01]  /*0330*/  FADD R9, R30, R9 ;  /* 0x000000091e097221 */ /* 0x000fe20000000000 */
[----:B------:R-:W2:Y:S01]  /*0340*/  @!P0 LDG.E.128 R4, desc[UR6][R26.64] ;  /* 0x000000061a048981 */ /* 0x000ea2000c1e1d00 */
[----:B------:R-:W-:Y:S01]  /*0350*/  SEL R25, R14, RZ, !P0 ;  /* 0x000000ff0e197207 */ /* 0x000fe20004000000 */
[----:B------:R-:W-:Y:S01]  /*0360*/  FADD R8, R13, R8 ;  /* 0x000000080d087221 */ /* 0x000fe20000000000 */
[----:B------:R-:W-:Y:S01]  /*0370*/  SEL R14, R15, RZ, !P0 ;  /* 0x000000ff0f0e7207 */ /* 0x000fe20004000000 */
[----:B-1----:R-:W-:-:S04]  /*0380*/  IMAD.WIDE R32, R24, 0x4, R28 ;  /* 0x0000000418207825 */ /* 0x002fc800078e021c */
[----:B------:R-:W-:Y:S01]  /*0390*/  FADD R10, R25, R10 ;  /* 0x0000000a190a7221 */ /* 0x000fe20000000000 */
[----:B------:R-:W-:Y:S01]  /*03a0*/  FADD R11, R14, R11 ;  /* 0x0000000b0e0b7221 */ /* 0x000fe20000000000 */
[----:B------:R-:W-:Y:S01]  /*03b0*/  IMAD.WIDE R30, R23, 0x4, R28 ;  /* 0x00000004171e7825 */ /* 0x000fe200078e021c */
[----:B--2---:R-:W-:Y:S02]  /*03c0*/  SEL R4, R4, RZ, !P0 ;  /* 0x000000ff04047207 */ /* 0x004fe40004000000 */
[----:B------:R-:W-:Y:S02]  /*03d0*/  SEL R5, R5, RZ, !P0 ;  /* 0x000000ff05057207 */ /* 0x000fe40004000000 */
[----:B------:R-:W-:Y:S01]  /*03e0*/  SEL R25, R6, RZ, !P0 ;  /* 0x000000ff06197207 */ /* 0x000fe20004000000 */
[----:B------:R-:W-:Y:S01]  /*03f0*/  FADD R27, R4, R9 ;  /* 0x00000009041b7221 */ /* 0x000fe20000000000 */
[----:B------:R-:W-:Y:S01]  /*0400*/  SEL R14, R7, RZ, !P0 ;  /* 0x000000ff070e7207 */ /* 0x000fe20004000000 */
[----:B------:R-:W-:Y:S01]  /*0410*/  FADD R26, R5, R8 ;  /* 0x00000008051a7221 */ /* 0x000fe20000000000 */
[----:B------:R-:W-:-:S02]  /*0420*/  CS2R R4, SRZ ;  /* 0x0000000000047805 */ /* 0x000fc4000001ff00 */
[----:B------:R-:W-:Y:S01]  /*0430*/  CS2R R6, SRZ ;  /* 0x0000000000067805 */ /* 0x000fe2000001ff00 */
[----:B------:R-:W-:Y:S01]  /*0440*/  FADD R25, R25, R10 ;  /* 0x0000000a19197221 */ /* 0x000fe20000000000 */
[----:B------:R-:W-:Y:S01]  /*0450*/  FADD R24, R14, R11 ;  /* 0x0000000b0e187221 */ /* 0x000fe20000000000 */
[----:B------:R-:W-:Y:S02]  /*0460*/  CS2R R8, SRZ ;  /* 0x0000000000087805 */ /* 0x000fe4000001ff00 */
[----:B------:R-:W-:Y:S01]  /*0470*/  CS2R R10, SRZ ;  /* 0x00000000000a7805 */ /* 0x000fe2000001ff00 */
[--C-:B------:R-:W-:Y:S01]  /*0480*/  IMAD.WIDE R14, R22, 0x4, R28.reuse ;  /* 0x00000004160e7825 */ /* 0x100fe200078e021c */
[----:B------:R-:W2:Y:S04]  /*0490*/  @!P0 LDG.E.128 R4, desc[UR6][R32.64] ;  /* 0x0000000620048981 */ /* 0x000ea8000c1e1d00 */
[----:B------:R1:W3:Y:S01]  /*04a0*/  @!P0 LDG.E.128 R8, desc[UR6][R14.64] ;  /* 0x000000060e088981 */ /* 0x0002e2000c1e1d00 */
[----:B------:R-:W-:Y:S01]  /*04b0*/  IMAD.WIDE R28, R12, 0x4, R28 ;  /* 0x000000040c1c7825 */ /* 0x000fe200078e021c */
[----:B------:R-:W-:-:S02]  /*04c0*/  CS2R R12, SRZ ;  /* 0x00000000000c7805 */ /* 0x000fc4000001ff00 */
[----:B-1----:R-:W-:-:S06]  /*04d0*/  CS2R R14, SRZ ;  /* 0x00000000000e7805 */ /* 0x002fcc000001ff00 */
[----:B------:R-:W4:Y:S01]  /*04e0*/  @!P0 LDG.E.128 R12, desc[UR6][R30.64] ;  /* 0x000000061e0c8981 */ /* 0x000f22000c1e1d00 */
[----:B--2---:R-:W-:Y:S02]  /*04f0*/  SEL R23, R5, RZ, !P0 ;  /* 0x000000ff05177207 */ /* 0x004fe40004000000 */
[----:B------:R-:W-:Y:S02]  /*0500*/  SEL R5, R4, RZ, !P0 ;  /* 0x000000ff04057207 */ /* 0x000fe40004000000 */
[----:B---3--:R-:W-:Y:S02]  /*0510*/  SEL R4, R9, RZ, !P0 ;  /* 0x000000ff09047207 */ /* 0x008fe40004000000 */
[----:B------:R-:W-:Y:S02]  /*0520*/  FSEL R9, R5, -INF , !P0 ;  /* 0xff80000005097808 */ /* 0x000fe40004000000 */
[----:B------:R-:W-:Y:S02]  /*0530*/  SEL R6, R6, RZ, !P0 ;  /* 0x000000ff06067207 */ /* 0x000fe40004000000 */
[----:B------:R-:W-:-:S02]  /*0540*/  FSETP.NAN.AND P2, PT, R9, R9, PT ;  /* 0x000000090900720b */ /* 0x000fc40003f48000 */
[----:B------:R-:W-:Y:S02]  /*0550*/  SEL R8, R8, RZ, !P0 ;  /* 0x000000ff08087207 */ /* 0x000fe40004000000 */
[----:B------:R-:W-:Y:S02]  /*0560*/  FSEL R22, R6, -INF , !P0 ;  /* 0xff80000006167808 */ /* 0x000fe40004000000 */
[----:B------:R-:W-:Y:S02]  /*0570*/  FSEL R23, R23, -INF , !P0 ;  /* 0xff80000017177808 */ /* 0x000fe40004000000 */
[----:B------:R-:W-:Y:S02]  /*0580*/  FSEL R6, R4, -INF , !P0 ;  /* 0xff80000004067808 */ /* 0x000fe40004000000 */
[----:B------:R-:W-:Y:S02]  /*0590*/  FSEL R4, R8, -INF , !P0 ;  /* 0xff80000008047808 */ /* 0x000fe40004000000 */
[----:B------:R-:W-:-:S02]  /*05a0*/  FSETP.NAN.AND P4, PT, R23, R23, PT ;  /* 0x000000171700720b */ /* 0x000fc40003f88000 */
[----:B------:R-:W-:Y:S02]  /*05b0*/  FSETP.NAN.AND P6, PT, R22, R22, PT ;  /* 0x000000161600720b */ /* 0x000fe40003fc8000 */
[CC--:B------:R-:W-:Y:S02]  /*05c0*/  FSETP.GT.AND P1, PT, R9.reuse, R4.reuse, PT ;  /* 0x000000040900720b */ /* 0x0c0fe40003f24000 */
[----:B------:R-:W-:Y:S02]  /*05d0*/  SEL R5, R10, RZ, !P0 ;  /* 0x000000ff0a057207 */ /* 0x000fe40004000000 */
[----:B------:R-:W-:Y:S02]  /*05e0*/  @!P2 FSEL R9, R9, R4, P1 ;  /* 0x000000040909a208 */ /* 0x000fe40000800000 */
[----:B------:R-:W-:Y:S02]  /*05f0*/  FSEL R5, R5, -INF , !P0 ;  /* 0xff80000005057808 */ /* 0x000fe40004000000 */
[----:B------:R-:W-:-:S02]  /*0600*/  SEL R7, R7, RZ, !P0 ;  /* 0x000000ff07077207 */ /* 0x000fc40004000000 */
[----:B----4-:R-:W-:Y:S02]  /*0610*/  SEL R4, R12, RZ, !P0 ;  /* 0x000000ff0c047207 */ /* 0x010fe40004000000 */
[-C--:B------:R-:W-:Y:S02]  /*0620*/  FSETP.GT.AND P3, PT, R23, R6.reuse, PT ;  /* 0x000000061700720b */ /* 0x080fe40003f64000 */
[----:B------:R-:W-:Y:S02]  /*0630*/  FSETP.GT.AND P5, PT, R22, R5, PT ;  /* 0x000000051600720b */ /* 0x000fe40003fa4000 */
[----:B------:R-:W-:Y:S02]  /*0640*/  FSEL R8, R7, -INF , !P0 ;  /* 0xff80000007087808 */ /* 0x000fe40004000000 */
[----:B------:R-:W-:Y:S02]  /*0650*/  FSEL R4, R4, -INF , !P0 ;  /* 0xff80000004047808 */ /* 0x000fe40004000000 */
[----:B------:R-:W-:-:S02]  /*0660*/  @!P4 FSEL R23, R23, R6, P3 ;  /* 0x000000061717c208 */ /* 0x000fc40001800000 */
[----:B------:R-:W-:Y:S02]  /*0670*/  @!P6 FSEL R22, R22, R5, P5 ;  /* 0x000000051616e208 */ /* 0x000fe40002800000 */
[----:B------:R-:W-:Y:S02]  /*0680*/  FSETP.NAN.AND P2, PT, R8, R8, PT ;  /* 0x000000080800720b */ /* 0x000fe40003f48000 */
[----:B------:R-:W-:Y:S02]  /*0690*/  FSETP.GT.AND P3, PT, R9, R4, PT ;  /* 0x000000040900720b */ /* 0x000fe40003f64000 */
[----:B------:R-:W-:-:S04]  /*06a0*/  SEL R5, R11, RZ, !P0 ;  /* 0x000000ff0b057207 */ /* 0x000fc80004000000 */
[----:B------:R-:W-:Y:S02]  /*06b0*/  FSEL R5, R5, -INF , !P0 ;  /* 0xff80000005057808 */ /* 0x000fe40004000000 */
[C---:B------:R-:W-:Y:S02]  /*06c0*/  FSETP.NAN.AND P4, PT, R9.reuse, R9, PT ;  /* 0x000000090900720b */ /* 0x040fe40003f88000 */
[CC--:B------:R-:W-:Y:S02]  /*06d0*/  FSETP.GT.AND P1, PT, R8.reuse, R5.reuse, PT ;  /* 0x000000050800720b */ /* 0x0c0fe40003f24000 */
[----:B------:R-:W-:Y:S02]  /*06e0*/  CS2R R6, SRZ ;  /* 0x0000000000067805 */ /* 0x000fe4000001ff00 */
[----:B------:R-:W-:Y:S02]  /*06f0*/  @!P3 FSEL R9, R9, R4, P4 ;  /* 0x000000040909b208 */ /* 0x000fe40002000000 */
[----:B------:R-:W-:-:S02]  /*0700*/  @!P2 FSEL R8, R8, R5, P1 ;  /* 0x000000050808a208 */ /* 0x000fc40000800000 */
[----:B------:R-:W-:-:S06]  /*0710*/  CS2R R4, SRZ ;  /* 0x0000000000047805 */ /* 0x000fcc000001ff00 */
[----:B------:R1:W2:Y:S01]  /*0720*/  @!P0 LDG.E.128 R4, desc[UR6][R28.64] ;  /* 0x000000061c048981 */ /* 0x0002a2000c1e1d00 */
[----:B------:R-:W3:Y:S01]  /*0730*/  S2R R10, SR_TID.X ;  /* 0x00000000000a7919 */ /* 0x000ee20000002100 */
[----:B------:R-:W-:Y:S02]  /*0740*/  SEL R12, R13, RZ, !P0 ;  /* 0x000000ff0d0c7207 */ /* 0x000fe40004000000 */
[----:B------:R-:W-:Y:S02]  /*0750*/  SEL R11, R14, RZ, !P0 ;  /* 0x000000ff0e0b7207 */ /* 0x000fe40004000000 */
[----:B------:R-:W-:Y:S02]  /*0760*/  FSEL R12, R12, -INF , !P0 ;  /* 0xff8000000c0c7808 */ /* 0x000fe40004000000 */
[----:B------:R-:W-:Y:S02]  /*0770*/  FSEL R11, R11, -INF , !P0 ;  /* 0xff8000000b0b7808 */ /* 0x000fe40004000000 */
[----:B------:R-:W-:Y:S01]  /*0780*/  FSETP.GT.AND P4, PT, R23, R12, PT ;  /* 0x0000000c1700720b */ /* 0x000fe20003f84000 */
[----:B------:R-:W4:Y:S01]  /*0790*/  S2UR UR5, SR_CgaCtaId ;  /* 0x00000000000579c3 */ /* 0x000f220000008800 */
[----:B------:R-:W-:-:S02]  /*07a0*/  FSETP.GT.AND P3, PT, R22, R11, PT ;  /* 0x0000000b1600720b */ /* 0x000fc40003f64000 */
[----:B------:R-:W-:Y:S02]  /*07b0*/  FSETP.NAN.AND P5, PT, R23, R23, PT ;  /* 0x000000171700720b */ /* 0x000fe40003fa8000 */
[----:B------:R-:W-:-:S04]  /*07c0*/  SEL R13, R15, RZ, !P0 ;  /* 0x000000ff0f0d7207 */ /* 0x000fc80004000000 */
[----:B------:R-:W-:-:S03]  /*07d0*/  FSEL R13, R13, -INF , !P0 ;  /* 0xff8000000d0d7808 */ /* 0x000fc60004000000 */
[----:B------:R-:W-:Y:S02]  /*07e0*/  @!P4 FSEL R23, R23, R12, P5 ;  /* 0x0000000c1717c208 */ /* 0x000fe40002800000 */
[----:B------:R-:W-:Y:S02]  /*07f0*/  FSETP.NAN.AND P4, PT, R22, R22, PT ;  /* 0x000000161600720b */ /* 0x000fe40003f88000 */
[----:B------:R-:W-:Y:S02]  /*0800*/  FSETP.GT.AND P1, PT, R8, R13, PT ;  /* 0x0000000d0800720b */ /* 0x000fe40003f24000 */
[----:B------:R-:W-:Y:S01]  /*0810*/  @!P3 FSEL R22, R22, R11, P4 ;  /* 0x0000000b1616b208 */ /* 0x000fe20002000000 */
[----:B---3--:R-:W-:Y:S01]  /*0820*/  IMAD.SHL.U32 R12, R10, 0x4, RZ ;  /* 0x000000040a0c7824 */ /* 0x008fe200078e00ff */
[----:B------:R-:W-:Y:S02]  /*0830*/  SHF.R.U32.HI R15, RZ, 0x5, R10 ;  /* 0x00000005ff0f7819 */ /* 0x000fe4000001160a */
[----:B------:R-:W-:-:S02]  /*0840*/  FSETP.NAN.AND P3, PT, R9, R9, PT ;  /* 0x000000090900720b */ /* 0x000fc40003f68000 */
[----:B------:R-:W-:Y:S02]  /*0850*/  LOP3.LUT R11, R12, 0x7c, RZ, 0xc0, !PT ;  /* 0x0000007c0c0b7812 */ /* 0x000fe400078ec0ff */
[----:B------:R-:W-:Y:S01]  /*0860*/  SGXT.U32 R15, R15, 0x3 ;  /* 0x000000030f0f781a */ /* 0x000fe20000000000 */
[----:B------:R-:W-:Y:S01]  /*0870*/  UMOV UR4, 0x400 ;  /* 0x0000040000047882 */ /* 0x000fe20000000000 */
[----:B-1----:R-:W-:Y:S01]  /*0880*/  SEL R29, R26, RZ, !P0 ;  /* 0x000000ff1a1d7207 */ /* 0x002fe20004000000 */
[----:B----4-:R-:W-:Y:S01]  /*0890*/  UPRMT UR4, UR5, 0x654, UR4 ;  /* 0x0000065405047896 */ /* 0x010fe20008000004 */
[C---:B------:R-:W-:Y:S01]  /*08a0*/  FSETP.NAN.AND P5, PT, R8.reuse, R8, PT ;  /* 0x000000080800720b */ /* 0x040fe20003fa8000 */
[----:B------:R-:W-:Y:S01]  /*08b0*/  IMAD.SHL.U32 R15, R15, 0x4, RZ ;  /* 0x000000040f0f7824 */ /* 0x000fe200078e00ff */
[----:B------:R-:W-:Y:S02]  /*08c0*/  SEL R27, R27, RZ, !P0 ;  /* 0x000000ff1b1b7207 */ /* 0x000fe40004000000 */
[----:B------:R-:W-:-:S02]  /*08d0*/  @!P1 FSEL R8, R8, R13, P5 ;  /* 0x0000000d08089208 */ /* 0x000fc40002800000 */
[----:B------:R-:W-:Y:S02]  /*08e0*/  SEL R24, R24, RZ, !P0 ;  /* 0x000000ff18187207 */ /* 0x000fe40004000000 */
[----:B------:R-:W-:Y:S02]  /*08f0*/  ISETP.GE.AND P1, PT, R10, 0x400, PT ;  /* 0x000004000a00780c */ /* 0x000fe40003f26270 */
[----:B--2---:R-:W-:-:S04]  /*0900*/  SEL R4, R4, RZ, !P0 ;  /* 0x000000ff04047207 */ /* 0x004fc80004000000 */
[----:B------:R-:W-:-:S04]  /*0910*/  FSEL R4, R4, -INF , !P0 ;  /* 0xff80000004047808 */ /* 0x000fc80004000000 */
[----:B------:R-:W-:-:S13]  /*0920*/  FSETP.GT.AND P2, PT, R9, R4, PT ;  /* 0x000000040900720b */ /* 0x000fda0003f44000 */
[----:B------:R-:W-:Y:S01]  /*0930*/  @!P2 FSEL R9, R9, R4, P3 ;  /* 0x000000040909a208 */ /* 0x000fe20001800000 */
[----:B------:R-:W-:-:S04]  /*0940*/  IMAD.SHL.U32 R4, R11, 0x20, RZ ;  /* 0x000000200b047824 */ /* 0x000fc800078e00ff */
[C---:B------:R-:W-:Y:S02]  /*0950*/  VIADD R14, R4.reuse, 0x20 ;  /* 0x00000020040e7836 */ /* 0x040fe40000000000 */
[C---:B------:R-:W-:Y:S02]  /*0960*/  VIADD R26, R4.reuse, 0x40 ;  /* 0x00000040041a7836 */ /* 0x040fe40000000000 */
[C---:B------:R-:W-:Y:S01]  /*0970*/  VIADD R30, R4.reuse, 0x60 ;  /* 0x00000060041e7836 */ /* 0x040fe20000000000 */
[-C--:B------:R-:W-:Y:S02]  /*0980*/  LOP3.LUT R28, R4, R15.reuse, RZ, 0xfc, !PT ;  /* 0x0000000f041c7212 */ /* 0x080fe400078efcff */
[-C--:B------:R-:W-:Y:S02]  /*0990*/  LOP3.LUT R14, R14, R15.reuse, RZ, 0xfc, !PT ;  /* 0x0000000f0e0e7212 */ /* 0x080fe400078efcff */
[----:B------:R-:W-:Y:S02]  /*09a0*/  LOP3.LUT R13, R26, R15, RZ, 0xfc, !PT ;  /* 0x0000000f1a0d7212 */ /* 0x000fe400078efcff */
[----:B------:R-:W-:-:S02]  /*09b0*/  SEL R26, R25, RZ, !P0 ;  /* 0x000000ff191a7207 */ /* 0x000fc40004000000 */
[----:B------:R-:W-:Y:S01]  /*09c0*/  LOP3.LUT R15, R30, R15, RZ, 0xfc, !PT ;  /* 0x0000000f1e0f7212 */ /* 0x000fe200078efcff */
[----:B------:R-:W-:Y:S04]  /*09d0*/  STS [R28+UR4], R27 ;  /* 0x0000001b1c007988 */ /* 0x000fe80008000804 */
[----:B------:R-:W-:Y:S04]  /*09e0*/  STS [R14+UR4], R29 ;  /* 0x0000001d0e007988 */ /* 0x000fe80008000804 */
[----:B------:R-:W-:Y:S04]  /*09f0*/  STS [R13+UR4], R26 ;  /* 0x0000001a0d007988 */ /* 0x000fe80008000804 */
[----:B------:R-:W-:Y:S01]  /*0a00*/  STS [R15+UR4], R24 ;  /* 0x000000180f007988 */ /* 0x000fe20008000804 */
[----:B------:R-:W-:Y:S06]  /*0a10*/  BAR.SYNC.DEFER_BLOCKING 0x0 ;  /* 0x0000000000007b1d */ /* 0x000fec0000010000 */
[----:B------:R-:W1:Y:S04]  /*0a20*/  @!P1 LDS R20, [R12+UR4] ;  /* 0x000000040c149984 */ /* 0x000e680008000800 */
[----:B------:R-:W2:Y:S04]  /*0a30*/  @!P1 LDS R19, [R12+UR4+0x400] ;  /* 0x000400040c139984 */ /* 0x000ea80008000800 */
[----:B------:R-:W3:Y:S04]  /*0a40*/  @!P1 LDS R18, [R12+UR4+0x800] ;  /* 0x000800040c129984 */ /* 0x000ee80008000800 */
[----:B------:R-:W-:Y:S04]  /*0a50*/  @!P1 LDS R17, [R12+UR4+0xc00] ;  /* 0x000c00040c119984 */ /* 0x000fe80008000800 */
[----:B-1----:R-:W1:Y:S04]  /*0a60*/  SHFL.BFLY PT, R25, R20, 0x4, 0x1f ;  /* 0x0c801f0014197f89 */ /* 0x002e6800000e0000 */
[----:B--2---:R-:W2:Y:S04]  /*0a70*/  SHFL.BFLY PT, R30, R19, 0x4, 0x1f ;  /* 0x0c801f00131e7f89 */ /* 0x004ea800000e0000 */
[----:B---3--:R-:W3:Y:S01]  /*0a80*/  SHFL.BFLY PT, R27, R18, 0x4, 0x1f ;  /* 0x0c801f00121b7f89 */ /* 0x008ee200000e0000 */
[----:B-1----:R-:W-:Y:S01]  /*0a90*/  FADD R26, R20, R25 ;  /* 0x00000019141a7221 */ /* 0x002fe20000000000 */
[----:B--2---:R-:W-:-:S02]  /*0aa0*/  FADD R25, R19, R30 ;  /* 0x0000001e13197221 */ /* 0x004fc40000000000 */
[----:B------:R-:W1:Y:S01]  /*0ab0*/  SHFL.BFLY PT, R30, R17, 0x4, 0x1f ;  /* 0x0c801f00111e7f89 */ /* 0x000e6200000e0000 */
[----:B------:R-:W-:Y:S01]  /*0ac0*/  SEL R32, R5, RZ, !P0 ;  /* 0x000000ff05207207 */ /* 0x000fe20004000000 */
[----:B---3--:R-:W-:-:S03]  /*0ad0*/  FADD R24, R18, R27 ;  /* 0x0000001b12187221 */ /* 0x008fc60000000000 */
[----:B------:R-:W-:Y:S01]  /*0ae0*/  FSEL R32, R32, -INF , !P0 ;  /* 0xff80000020207808 */ /* 0x000fe20004000000 */
[----:B------:R-:W2:Y:S03]  /*0af0*/  SHFL.BFLY PT, R18, R25, 0x2, 0x1f ;  /* 0x0c401f0019127f89 */ /* 0x000ea600000e0000 */
[----:B------:R-:W-:Y:S01]  /*0b00*/  FSETP.GT.AND P2, PT, R23, R32, PT ;  /* 0x000000201700720b */ /* 0x000fe20003f44000 */
[----:B------:R-:W3:Y:S04]  /*0b10*/  SHFL.BFLY PT, R5, R26, 0x2, 0x1f ;  /* 0x0c401f001a057f89 */ /* 0x000ee800000e0000 */
[----:B------:R-:W4:Y:S01]  /*0b20*/  SHFL.BFLY PT, R29, R24, 0x2, 0x1f ;  /* 0x0c401f00181d7f89 */ /* 0x000f2200000e0000 */
[----:B-1----:R-:W-:-:S05]  /*0b30*/  FADD R20, R17, R30 ;  /* 0x0000001e11147221 */ /* 0x002fca0000000000 */
[----:B------:R-:W1:Y:S01]  /*0b40*/  SHFL.BFLY PT, R27, R20, 0x2, 0x1f ;  /* 0x0c401f00141b7f89 */ /* 0x000e6200000e0000 */
[----:B------:R-:W-:Y:S02]  /*0b50*/  SEL R6, R6, RZ, !P0 ;  /* 0x000000ff06067207 */ /* 0x000fe40004000000 */
[C---:B------:R-:W-:Y:S02]  /*0b60*/  FSETP.NAN.AND P3, PT, R23.reuse, R23, PT ;  /* 0x000000171700720b */ /* 0x040fe40003f68000 */
[----:B------:R-:W-:Y:S02]  /*0b70*/  FSEL R19, R6, -INF , !P0 ;  /* 0xff80000006137808 */ /* 0x000fe40004000000 */
[----:B------:R-:W-:Y:S02]  /*0b80*/  @!P2 FSEL R23, R23, R32, P3 ;  /* 0x000000201717a208 */ /* 0x000fe40001800000 */
[----:B------:R-:W-:Y:S01]  /*0b90*/  FSETP.GT.AND P2, PT, R22, R19, PT ;  /* 0x000000131600720b */ /* 0x000fe20003f44000 */
[----:B--2---:R-:W-:Y:S01]  /*0ba0*/  FADD R6, R25, R18 ;  /* 0x0000001219067221 */ /* 0x004fe20000000000 */
[----:B---3--:R-:W-:Y:S01]  /*0bb0*/  FADD R5, R26, R5 ;  /* 0x000000051a057221 */ /* 0x008fe20000000000 */
[----:B------:R-:W-:Y:S01]  /*0bc0*/  FSETP.NAN.AND P3, PT, R22, R22, PT ;  /* 0x000000161600720b */ /* 0x000fe20003f68000 */
[----:B----4-:R-:W-:-:S03]  /*0bd0*/  FADD R17, R24, R29 ;  /* 0x0000001d18117221 */ /* 0x010fc60000000000 */
[----:B------:R-:W2:Y:S01]  /*0be0*/  SHFL.BFLY PT, R26, R5, 0x1, 0x1f ;  /* 0x0c201f00051a7f89 */ /* 0x000ea200000e0000 */
[----:B-1----:R-:W-:-:S05]  /*0bf0*/  FADD R18, R20, R27 ;  /* 0x0000001b14127221 */ /* 0x002fca0000000000 */
[----:B------:R-:W-:Y:S01]  /*0c00*/  @!P2 FSEL R22, R22, R19, P3 ;  /* 0x000000131616a208 */ /* 0x000fe20001800000 */
[----:B------:R-:W1:Y:S04]  /*0c10*/  SHFL.BFLY PT, R27, R6, 0x1, 0x1f ;  /* 0x0c201f00061b7f89 */ /* 0x000e6800000e0000 */
[----:B------:R-:W3:Y:S04]  /*0c20*/  SHFL.BFLY PT, R20, R17, 0x1, 0x1f ;  /* 0x0c201f0011147f89 */ /* 0x000ee800000e0000 */
[----:B------:R-:W4:Y:S01]  /*0c30*/  SHFL.BFLY PT, R19, R18, 0x1, 0x1f ;  /* 0x0c201f0012137f89 */ /* 0x000f2200000e0000 */
[----:B------:R-:W-:-:S04]  /*0c40*/  SEL R7, R7, RZ, !P0 ;  /* 0x000000ff07077207 */ /* 0x000fc80004000000 */
[----:B------:R-:W-:Y:S02]  /*0c50*/  FSEL R7, R7, -INF , !P0 ;  /* 0xff80000007077808 */ /* 0x000fe40004000000 */
[----:B------:R-:W-:-:S04]  /*0c60*/  LOP3.LUT P0, RZ, R10, 0x7, RZ, 0xc0, !PT ;  /* 0x000000070aff7812 */ /* 0x000fc8000780c0ff */
[----:B------:R-:W-:Y:S01]  /*0c70*/  ISETP.LT.AND P0, PT, R10, 0x400, !P0 ;  /* 0x000004000a00780c */ /* 0x000fe20004701270 */
[----:B--2---:R-:W-:Y:S01]  /*0c80*/  FADD R25, R5, R26 ;  /* 0x0000001a05197221 */ /* 0x004fe20000000000 */
[----:B-1----:R-:W-:Y:S01]  /*0c90*/  FADD R27, R6, R27 ;  /* 0x0000001b061b7221 */ /* 0x002fe20000000000 */
[----:B---3--:R-:W-:Y:S01]  /*0ca0*/  FADD R29, R17, R20 ;  /* 0x00000014111d7221 */ /* 0x008fe20000000000 */
[----:B----4-:R-:W-:-:S09]  /*0cb0*/  FADD R19, R18, R19 ;  /* 0x0000001312137221 */ /* 0x010fd20000000000 */
[----:B------:R-:W-:Y:S04]  /*0cc0*/  @P0 STS [R12+UR4], R25 ;  /* 0x000000190c000988 */ /* 0x000fe80008000804 */
[----:B------:R-:W-:Y:S04]  /*0cd0*/  @P0 STS [R12+UR4+0x400], R27 ;  /* 0x0004001b0c000988 */ /* 0x000fe80008000804 */
[----:B------:R-:W-:Y:S04]  /*0ce0*/  @P0 STS [R12+UR4+0x800], R29 ;  /* 0x0008001d0c000988 */ /* 0x000fe80008000804 */
[----:B------:R-:W-:Y:S01]  /*0cf0*/  @P0 STS [R12+UR4+0xc00], R19 ;  /* 0x000c00130c000988 */ /* 0x000fe20008000804 */
[----:B------:R-:W-:Y:S01]  /*0d00*/  BAR.SYNC.DEFER_BLOCKING 0x0 ;  /* 0x0000000000007b1d */ /* 0x000fe20000010000 */
[----:B------:R-:W-:-:S02]  /*0d10*/  FSETP.GT.AND P2, PT, R8, R7, PT ;  /* 0x000000070800720b */ /* 0x000fc40003f44000 */
[----:B------:R-:W-:-:S11]  /*0d20*/  FSETP.NAN.AND P3, PT, R8, R8, PT ;  /* 0x000000080800720b */ /* 0x000fd60003f68000 */
[----:B------:R-:W-:Y:S02]  /*0d30*/  @!P2 FSEL R8, R8, R7, P3 ;  /* 0x000000070808a208 */ /* 0x000fe40001800000 */
[----:B------:R-:W-:Y:S04]  /*0d40*/  LDS R7, [R4+UR4] ;  /* 0x0000000404077984 */ /* 0x000fe80008000800 */
[----:B------:R-:W-:Y:S04]  /*0d50*/  LDS R17, [R4+UR4+0x20] ;  /* 0x0000200404117984 */ /* 0x000fe80008000800 */
[----:B------:R-:W-:Y:S04]  /*0d60*/  LDS R6, [R4+UR4+0x40] ;  /* 0x0000400404067984 */ /* 0x000fe80008000800 */
[----:B------:R-:W-:Y:S01]  /*0d70*/  LDS R5, [R4+UR4+0x60] ;  /* 0x0000600404057984 */ /* 0x000fe20008000800 */
[----:B------:R-:W-:Y:S06]  /*0d80*/  BAR.SYNC.DEFER_BLOCKING 0x0 ;  /* 0x0000000000007b1d */ /* 0x000fec0000010000 */
        /* <DEDUP_REMOVED lines=8> */
[----:B------:R-:W4:Y:S04]  /*0e10*/  @!P1 LDS R0, [R12+UR4+0xc00] ;  /* 0x000c00040c009984 */ /* 0x000f280008000800 */
[----:B-1----:R-:W1:Y:S04]  /*0e20*/  SHFL.BFLY PT, R18, R3, 0x4, 0x1f ;  /* 0x0c801f0003127f89 */ /* 0x002e6800000e0000 */
[----:B--2---:R-:W2:Y:S04]  /*0e30*/  SHFL.BFLY PT, R19, R16, 0x4, 0x1f ;  /* 0x0c801f0010137f89 */ /* 0x004ea800000e0000 */
[----:B---3--:R-:W3:Y:S04]  /*0e40*/  SHFL.BFLY PT, R25, R2, 0x4, 0x1f ;  /* 0x0c801f0002197f89 */ /* 0x008ee800000e0000 */
[----:B----4-:R-:W4:Y:S01]  /*0e50*/  SHFL.BFLY PT, R23, R0, 0x4, 0x1f ;  /* 0x0c801f0000177f89 */ /* 0x010f2200000e0000 */
[----:B------:R-:W-:-:S02]  /*0e60*/  FSETP.NAN.AND P2, PT, R3, R3, PT ;  /* 0x000000030300720b */ /* 0x000fc40003f48000 */
[C---:B------:R-:W-:Y:S02]  /*0e70*/  FSETP.NAN.AND P4, PT, R16.reuse, R16, PT ;  /* 0x000000101000720b */ /* 0x040fe40003f88000 */
[CC--:B-1----:R-:W-:Y:S02]  /*0e80*/  FSETP.GT.AND P1, PT, R3.reuse, R18.reuse, PT ;  /* 0x000000120300720b */ /* 0x0c2fe40003f24000 */
[CC--:B--2---:R-:W-:Y:S02]  /*0e90*/  FSETP.GT.AND P3, PT, R16.reuse, R19.reuse, PT ;  /* 0x000000131000720b */ /* 0x0c4fe40003f64000 */
[----:B------:R-:W-:Y:S02]  /*0ea0*/  FSEL R18, R3, R18, P1 ;  /* 0x0000001203127208 */ /* 0x000fe40000800000 */
[----:B------:R-:W-:Y:S02]  /*0eb0*/  FSEL R19, R16, R19, P3 ;  /* 0x0000001310137208 */ /* 0x000fe40001800000 */
[----:B---3--:R-:W-:-:S02]  /*0ec0*/  FSETP.GT.AND P1, PT, R2, R25, PT ;  /* 0x000000190200720b */ /* 0x008fc40003f24000 */
[----:B----4-:R-:W-:Y:S02]  /*0ed0*/  FSETP.GT.AND P3, PT, R0, R23, PT ;  /* 0x000000170000720b */ /* 0x010fe40003f64000 */
[----:B------:R-:W-:Y:S02]  /*0ee0*/  FSEL R9, R3, R18, P2 ;  /* 0x0000001203097208 */ /* 0x000fe40001000000 */
[----:B------:R-:W-:Y:S02]  /*0ef0*/  FSEL R19, R16, R19, P4 ;  /* 0x0000001310137208 */ /* 0x000fe40002000000 */
[----:B------:R-:W-:Y:S02]  /*0f00*/  FSETP.NAN.AND P2, PT, R2, R2, PT ;  /* 0x000000020200720b */ /* 0x000fe40003f48000 */
[----:B------:R-:W-:Y:S02]  /*0f10*/  FSETP.NAN.AND P4, PT, R0, R0, PT ;  /* 0x000000000000720b */ /* 0x000fe40003f88000 */
[----:B------:R-:W-:-:S02]  /*0f20*/  FSEL R25, R2, R25, P1 ;  /* 0x0000001902197208 */ /* 0x000fc40000800000 */
[----:B------:R-:W-:Y:S01]  /*0f30*/  FSEL R23, R0, R23, P3 ;  /* 0x0000001700177208 */ /* 0x000fe20001800000 */
[----:B------:R-:W1:Y:S01]  /*0f40*/  SHFL.BFLY PT, R8, R9, 0x2, 0x1f ;  /* 0x0c401f0009087f89 */ /* 0x000e6200000e0000 */
[----:B------:R-:W-:Y:S02]  /*0f50*/  FSEL R25, R2, R25, P2 ;  /* 0x0000001902197208 */ /* 0x000fe40001000000 */
[----:B------:R-:W-:Y:S02]  /*0f60*/  FSEL R23, R0, R23, P4 ;  /* 0x0000001700177208 */ /* 0x000fe40002000000 */
[----:B------:R-:W2:Y:S04]  /*0f70*/  SHFL.BFLY PT, R0, R19, 0x2, 0x1f ;  /* 0x0c401f0013007f89 */ /* 0x000ea800000e0000 */
[----:B------:R-:W3:Y:S04]  /*0f80*/  SHFL.BFLY PT, R2, R25, 0x2, 0x1f ;  /* 0x0c401f0019027f89 */ /* 0x000ee800000e0000 */
[----:B------:R-:W4:Y:S01]  /*0f90*/  SHFL.BFLY PT, R14, R23, 0x2, 0x1f ;  /* 0x0c401f00170e7f89 */ /* 0x000f2200000e0000 */
[----:B------:R-:W-:-:S02]  /*0fa0*/  FSETP.NAN.AND P5, PT, R9, R9, PT ;  /* 0x000000090900720b */ /* 0x000fc40003fa8000 */
[----:B-1----:R-:W-:Y:S02]  /*0fb0*/  FSETP.GT.AND P4, PT, R9, R8, PT ;  /* 0x000000080900720b */ /* 0x002fe40003f84000 */
[----:B--2---:R-:W-:Y:S02]  /*0fc0*/  FSETP.GT.AND P1, PT, R19, R0, PT ;  /* 0x000000001300720b */ /* 0x004fe40003f24000 */
[----:B---3--:R-:W-:Y:S02]  /*0fd0*/  FSETP.GT.AND P3, PT, R25, R2, PT ;  /* 0x000000021900720b */ /* 0x008fe40003f64000 */
[----:B----4-:R-:W-:-:S07]  /*0fe0*/  FSETP.GT.AND P2, PT, R23, R14, PT ;  /* 0x0000000e1700720b */ /* 0x010fce0003f44000 */
[----:B------:R-:W-:Y:S02]  /*0ff0*/  @!P4 FSEL R9, R9, R8, P5 ;  /* 0x000000080909c208 */ /* 0x000fe40002800000 */
[----:B------:R-:W-:Y:S02]  /*1000*/  FSETP.NAN.AND P4, PT, R19, R19, PT ;  /* 0x000000131300720b */ /* 0x000fe40003f88000 */
[----:B------:R-:W-:Y:S02]  /*1010*/  FSETP.NAN.AND P5, PT, R25, R25, PT ;  /* 0x000000191900720b */ /* 0x000fe40003fa8000 */
[----:B------:R-:W-:Y:S02]  /*1020*/  FSETP.NAN.AND P6, PT, R23, R23, PT ;  /* 0x000000171700720b */ /* 0x000fe40003fc8000 */
[----:B------:R-:W-:Y:S02]  /*1030*/  @!P1 FSEL R19, R19, R0, P4 ;  /* 0x0000000013139208 */ /* 0x000fe40002000000 */
[----:B------:R-:W1:Y:S01]  /*1040*/  SHFL.BFLY PT, R0, R9, 0x1, 0x1f ;  /* 0x0c201f0009007f89 */ /* 0x000e6200000e0000 */
[----:B------:R-:W-:-:S02]  /*1050*/  @!P3 FSEL R25, R25, R2, P5 ;  /* 0x000000021919b208 */ /* 0x000fc40002800000 */
[----:B------:R-:W-:Y:S01]  /*1060*/  @!P2 FSEL R23, R23, R14, P6 ;  /* 0x0000000e1717a208 */ /* 0x000fe20003000000 */
        /* <DEDUP_REMOVED lines=8> */
[----:B------:R-:W-:Y:S02]  /*10f0*/  @!P4 SEL R9, R9, R0, P5 ;  /* 0x000000000909c207 */ /* 0x000fe40002800000 */
[----:B------:R-:W-:Y:S02]  /*1100*/  FSETP.NAN.AND P4, PT, R19, R19, PT ;  /* 0x000000131300720b */ /* 0x000fe40003f88000 */
[----:B------:R-:W-:Y:S02]  /*1110*/  FSETP.NAN.AND P5, PT, R25, R25, PT ;  /* 0x000000191900720b */ /* 0x000fe40003fa8000 */
[----:B------:R-:W-:Y:S02]  /*1120*/  FSETP.NAN.AND P6, PT, R23, R23, PT ;  /* 0x000000171700720b */ /* 0x000fe40003fc8000 */
[----:B------:R-:W-:Y:S02]  /*1130*/  @!P1 SEL R19, R19, R2, P4 ;  /* 0x0000000213139207 */ /* 0x000fe40002000000 */
[----:B------:R-:W-:-:S02]  /*1140*/  @!P3 SEL R25, R25, R8, P5 ;  /* 0x000000081919b207 */ /* 0x000fc40002800000 */
[----:B------:R-:W-:Y:S01]  /*1150*/  @!P2 SEL R23, R23, R14, P6 ;  /* 0x0000000e1717a207 */ /* 0x000fe20003000000 */
[----:B------:R-:W-:Y:S04]  /*1160*/  @P0 STS [R12+UR4], R9 ;  /* 0x000000090c000988 */ /* 0x000fe80008000804 */
[----:B------:R-:W-:Y:S04]  /*1170*/  @P0 STS [R12+UR4+0x400], R19 ;  /* 0x000400130c000988 */ /* 0x000fe80008000804 */
[----:B------:R-:W-:Y:S04]  /*1180*/  @P0 STS [R12+UR4+0x800], R25 ;  /* 0x000800190c000988 */ /* 0x000fe80008000804 */
[----:B------:R-:W-:Y:S01]  /*1190*/  @P0 STS [R12+UR4+0xc00], R23 ;  /* 0x000c00170c000988 */ /* 0x000fe20008000804 */
[----:B------:R-:W-:Y:S06]  /*11a0*/  BAR.SYNC.DEFER_BLOCKING 0x0 ;  /* 0x0000000000007b1d */ /* 0x000fec0000010000 */
[----:B------:R-:W1:Y:S04]  /*11b0*/  LDS R16, [R4+UR4] ;  /* 0x0000000404107984 */ /* 0x000e680008000800 */
[----:B------:R-:W2:Y:S04]  /*11c0*/  LDS R2, [R4+UR4+0x20] ;  /* 0x0000200404027984 */ /* 0x000ea80008000800 */
[----:B------:R-:W3:Y:S04]  /*11d0*/  LDS R18, [R4+UR4+0x40] ;  /* 0x0000400404127984 */ /* 0x000ee80008000800 */
[----:B------:R-:W4:Y:S01]  /*11e0*/  LDS R3, [R4+UR4+0x60] ;  /* 0x0000600404037984 */ /* 0x000f220008000800 */
[----:B------:R-:W-:-:S02]  /*11f0*/  VIADD R0, R4, UR4 ;  /* 0x0000000404007c36 */ /* 0x000fc40008000000 */
[----:B------:R-:W-:Y:S01]  /*1200*/  FMUL R7, R7, 0.000244140625 ;  /* 0x3980000007077820 */ /* 0x000fe20000400000 */
[----:B------:R-:W-:Y:S01]  /*1210*/  FMUL R17, R17, 0.000244140625 ;  /* 0x3980000011117820 */ /* 0x000fe20000400000 */
[----:B------:R-:W-:Y:S02]  /*1220*/  IMAD R11, R11, -0x1c, R0 ;  /* 0xffffffe40b0b7824 */ /* 0x000fe400078e0200 */
[----:B------:R-:W-:Y:S01]  /*1230*/  FMUL R0, R5, 0.000244140625 ;  /* 0x3980000005007820 */ /* 0x000fe20000400000 */
[----:B------:R-:W-:Y:S01]  /*1240*/  BAR.SYNC.DEFER_BLOCKING 0x0 ;  /* 0x0000000000007b1d */ /* 0x000fe20000010000 */
[----:B------:R-:W-:Y:S01]  /*1250*/  LOP3.LUT P0, RZ, R10, 0x80, RZ, 0xc0, !PT ;  /* 0x000000800aff7812 */ /* 0x000fe2000780c0ff */
[----:B-1----:R-:W-:Y:S01]  /*1260*/  FFMA R16, R16, 0.20000000298023223877, R7 ;  /* 0x3e4ccccd10107823 */ /* 0x002fe20000000007 */
[----:B------:R-:W-:Y:S01]  /*1270*/  FMUL R7, R6, 0.000244140625 ;  /* 0x3980000006077820 */ /* 0x000fe20000400000 */
[----:B--2---:R-:W-:-:S03]  /*1280*/  FFMA R17, R2, 0.20000000298023223877, R17 ;  /* 0x3e4ccccd02117823 */ /* 0x004fc60000000011 */
[----:B---3--:R-:W-:Y:S01]  /*1290*/  FFMA R18, R18, 0.20000000298023223877, R7 ;  /* 0x3e4ccccd12127823 */ /* 0x008fe20000000007 */
[----:B----4-:R-:W-:-:S05]  /*12a0*/  FFMA R19, R3, 0.20000000298023223877, R0 ;  /* 0x3e4ccccd03137823 */ /* 0x010fca0000000000 */
[----:B------:R1:W-:Y:S01]  /*12b0*/  STS.128 [R11], R16 ;  /* 0x000000100b007388 */ /* 0x0003e20000000c00 */
[----:B------:R-:W-:Y:S01]  /*12c0*/  BAR.SYNC.DEFER_BLOCKING 0x0 ;  /* 0x0000000000007b1d */ /* 0x000fe20000010000 */
[----:B------:R-:W-:Y:S02]  /*12d0*/  ISETP.LT.AND P0, PT, R21, 0xfa0, !P0 ;  /* 0x00000fa01500780c */ /* 0x000fe40004701270 */
[----:B------:R-:W-:-:S04]  /*12e0*/  LOP3.LUT R10, R10, 0x7f, RZ, 0xc0, !PT ;  /* 0x0000007f0a0a7812 */ /* 0x000fc800078ec0ff */
[----:B------:R-:W-:-:S07]  /*12f0*/  LEA R0, R10, UR4, 0x2 ;  /* 0x000000040a007c11 */ /* 0x000fce000f8e10ff */
[----:B-1----:R-:W-:Y:S05]  /*1300*/  @!P0 EXIT ;  /* 0x000000000000894d */ /* 0x002fea0003800000 */
[----:B------:R-:W0:Y:S01]  /*1310*/  LDS R5, [R0] ;  /* 0x0000000000057984 */ /* 0x000e220000000800 */
[----:B------:R-:W1:Y:S02]  /*1320*/  LDC.64 R2, c[0x0][0x210] ;  /* 0x00008400ff027b82 */ /* 0x000e640000000a00 */
[----:B-1----:R-:W-:-:S05]  /*1330*/  IMAD.WIDE R2, R21, 0x4, R2 ;  /* 0x0000000415027825 */ /* 0x002fca00078e0202 */
[----:B0-----:R-:W-:Y:S01]  /*1340*/  STG.E desc[UR6][R2.64], R5 ;  /* 0x0000000502007986 */ /* 0x001fe2000c101906 */
[----:B------:R-:W-:Y:S05]  /*1350*/  EXIT ;  /* 0x000000000000794d */ /* 0x000fea0003800000 */
.L_x_0:
[----:B------:R-:W-:-:S00]  /*1360*/  BRA `(.L_x_0) ;  /* 0xfffffffc00fc7947 */ /* 0x000fc0000383ffff */
[----:B------:R-:W-:-:S00]  /*1370*/  NOP ;  /* 0x0000000000007918 */ /* 0x000fc00000000000 */
        /* <DEDUP_REMOVED lines=8> */
.L_x_1:


//--------------------- .nv.shared.triton_per_fused_add_max_mean_mul_3 --------------------------
	.section	.nv.shared.triton_per_fused_add_max_mean_mul_3,"aw",@nobits
	.sectionflags	@""
	.align	16
	.zero		1024


//--------------------- .nv.constant0.triton_per_fused_add_max_mean_mul_3 --------------------------
	.section	.nv.constant0.triton_per_fused_add_max_mean_mul_3,"a",@progbits
	.sectionflags	@""
	.align	4
.nv.constant0.triton_per_fused_add_max_mean_mul_3:
	.zero		560
